//
// Generated by NVIDIA NVVM Compiler
//
// Compiler Build ID: CL-36424714
// Cuda compilation tools, release 13.0, V13.0.88
// Based on NVVM 20.0.0
//

.version 9.0
.target sm_100
.address_size 64

	// .globl	_Z9vectorAddPfS_S_i

.visible .entry _Z9vectorAddPfS_S_i(
	.param .u64 .ptr .align 1 _Z9vectorAddPfS_S_i_param_0,
	.param .u64 .ptr .align 1 _Z9vectorAddPfS_S_i_param_1,
	.param .u64 .ptr .align 1 _Z9vectorAddPfS_S_i_param_2,
	.param .u32 _Z9vectorAddPfS_S_i_param_3
)
{
	.reg .pred 	%p<2>;
	.reg .b32 	%r<6>;
	.reg .b32 	%f<4>;
	.reg .b64 	%rd<11>;

	ld.param.u64 	%rd1, [_Z9vectorAddPfS_S_i_param_0];
	ld.param.u64 	%rd2, [_Z9vectorAddPfS_S_i_param_1];
	ld.param.u64 	%rd3, [_Z9vectorAddPfS_S_i_param_2];
	ld.param.u32 	%r2, [_Z9vectorAddPfS_S_i_param_3];
	mov.u32 	%r3, %ctaid.x;
	mov.u32 	%r4, %ntid.x;
	mov.u32 	%r5, %tid.x;
	mad.lo.s32 	%r1, %r3, %r4, %r5;
	setp.ge.s32 	%p1, %r1, %r2;
	@%p1 bra 	$L__BB0_2;
	cvta.to.global.u64 	%rd4, %rd1;
	cvta.to.global.u64 	%rd5, %rd2;
	cvta.to.global.u64 	%rd6, %rd3;
	mul.wide.s32 	%rd7, %r1, 4;
	add.s64 	%rd8, %rd4, %rd7;
	ld.global.f32 	%f1, [%rd8];
	add.s64 	%rd9, %rd5, %rd7;
	ld.global.f32 	%f2, [%rd9];
	add.f32 	%f3, %f1, %f2;
	add.s64 	%rd10, %rd6, %rd7;
	st.global.f32 	[%rd10], %f3;
$L__BB0_2:
	ret;

}
	// .globl	_Z29stream_ordered_memory_examplev
.visible .entry _Z29stream_ordered_memory_examplev()
{


	ret;

}
	// .globl	_Z11tma_examplev
.visible .entry _Z11tma_examplev()
{


	ret;

}


// ===== COMPILED SASS (sm_100) =====

	.target	sm_100

	.elftype	@"ET_EXEC"


//--------------------- .note.nv.tkinfo           --------------------------
	.section	.note.nv.tkinfo,"",@"SHT_NOTE"
	.sectionflags	@"SHF_NOTE_NV_TKINFO"
	.tkinfo
        /*0018*/ 	.word	0x00000002
        /*0030*/ 	.string	""
        /*0030*/ 	.string	"ptxas"
        /*0030*/ 	.string	"Cuda compilation tools, release 13.0, V13.0.88"
        /*0030*/ 	.string	"Build cuda_13.0.r13.0/compiler.36424714_0"
        /*0030*/ 	.string	"-arch sm_100 -m 64 "



//--------------------- .note.nv.cuinfo           --------------------------
	.section	.note.nv.cuinfo,"",@"SHT_NOTE"
	.sectionflags	@"SHF_NOTE_NV_CUINFO"
        /*0018*/ 	.short	0x0002
        /*001a*/ 	.short	0x0064
        /*001c*/ 	.short	0x0082
	.zero		2


//--------------------- .nv.info                  --------------------------
	.section	.nv.info,"",@"SHT_CUDA_INFO"
	.align	4


	//----- nvinfo : EIATTR_REGCOUNT
	.align		4
        /*0000*/ 	.byte	0x04, 0x2f
        /*0002*/ 	.short	(.L_1 - .L_0)
	.align		4
.L_0:
        /*0004*/ 	.word	index@(_Z9vectorAddPfS_S_i)
        /*0008*/ 	.word	0x0000000c


	//----- nvinfo : EIATTR_FRAME_SIZE
	.align		4
.L_1:
        /*000c*/ 	.byte	0x04, 0x11
        /*000e*/ 	.short	(.L_3 - .L_2)
	.align		4
.L_2:
        /*0010*/ 	.word	index@(_Z9vectorAddPfS_S_i)
        /*0014*/ 	.word	0x00000000


	//----- nvinfo : EIATTR_REGCOUNT
	.align		4
.L_3:
        /*0018*/ 	.byte	0x04, 0x2f
        /*001a*/ 	.short	(.L_5 - .L_4)
	.align		4
.L_4:
        /*001c*/ 	.word	index@(_Z29stream_ordered_memory_examplev)
        /*0020*/ 	.word	0x00000004


	//----- nvinfo : EIATTR_FRAME_SIZE
	.align		4
.L_5:
        /*0024*/ 	.byte	0x04, 0x11
        /*0026*/ 	.short	(.L_7 - .L_6)
	.align		4
.L_6:
        /*0028*/ 	.word	index@(_Z29stream_ordered_memory_examplev)
        /*002c*/ 	.word	0x00000000


	//----- nvinfo : EIATTR_REGCOUNT
	.align		4
.L_7:
        /*0030*/ 	.byte	0x04, 0x2f
        /*0032*/ 	.short	(.L_9 - .L_8)
	.align		4
.L_8:
        /*0034*/ 	.word	index@(_Z11tma_examplev)
        /*0038*/ 	.word	0x00000004


	//----- nvinfo : EIATTR_FRAME_SIZE
	.align		4
.L_9:
        /*003c*/ 	.byte	0x04, 0x11
        /*003e*/ 	.short	(.L_11 - .L_10)
	.align		4
.L_10:
        /*0040*/ 	.word	index@(_Z11tma_examplev)
        /*0044*/ 	.word	0x00000000


	//----- nvinfo : EIATTR_MIN_STACK_SIZE
	.align		4
.L_11:
        /*0048*/ 	.byte	0x04, 0x12
        /*004a*/ 	.short	(.L_13 - .L_12)
	.align		4
.L_12:
        /*004c*/ 	.word	index@(_Z11tma_examplev)
        /*0050*/ 	.word	0x00000000


	//----- nvinfo : EIATTR_MIN_STACK_SIZE
	.align		4
.L_13:
        /*0054*/ 	.byte	0x04, 0x12
        /*0056*/ 	.short	(.L_15 - .L_14)
	.align		4
.L_14:
        /*0058*/ 	.word	index@(_Z29stream_ordered_memory_examplev)
        /*005c*/ 	.word	0x00000000


	//----- nvinfo : EIATTR_MIN_STACK_SIZE
	.align		4
.L_15:
        /*0060*/ 	.byte	0x04, 0x12
        /*0062*/ 	.short	(.L_17 - .L_16)
	.align		4
.L_16:
        /*0064*/ 	.word	index@(_Z9vectorAddPfS_S_i)
        /*0068*/ 	.word	0x00000000
.L_17:


//--------------------- .nv.compat                --------------------------
	.section	.nv.compat,"",@"SHT_CUDA_COMPAT_INFO"
	.align	4
        /*0000*/ 	.byte	0x02, 0x09, 0x00, 0x00, 0x02, 0x02, 0x01, 0x00, 0x02, 0x05, 0x05, 0x00, 0x03, 0x07, 0x01, 0x01
        /*0010*/ 	.byte	0x02, 0x03, 0x00, 0x00, 0x02, 0x06, 0x01, 0x00, 0x04, 0x0b, 0x08, 0x00, 0x09, 0x00, 0x00, 0x00
        /*0020*/ 	.byte	0x00, 0x00, 0x00, 0x00


//--------------------- .nv.info._Z11tma_examplev --------------------------
	.section	.nv.info._Z11tma_examplev,"",@"SHT_CUDA_INFO"
	.sectionflags	@""
	.align	4


	//----- nvinfo : EIATTR_CUDA_API_VERSION
	.align		4
        /*0000*/ 	.byte	0x04, 0x37
        /*0002*/ 	.short	(.L_19 - .L_18)
.L_18:
        /*0004*/ 	.word	0x00000082


	//----- nvinfo : EIATTR_SPARSE_MMA_MASK
	.align		4
.L_19:
        /*0008*/ 	.byte	0x03, 0x50
        /*000a*/ 	.short	0x0000


	//----- nvinfo : EIATTR_MAXREG_COUNT
	.align		4
        /*000c*/ 	.byte	0x03, 0x1b
        /*000e*/ 	.short	0x00ff


	//----- nvinfo : EIATTR_MERCURY_ISA_VERSION
	.align		4
        /*0010*/ 	.byte	0x03, 0x5f
        /*0012*/ 	.short	0x0101


	//----- nvinfo : EIATTR_VRC_CTA_INIT_COUNT
	.align		4
        /*0014*/ 	.byte	0x02, 0x4a
	.zero		1
	.zero		1


	//----- nvinfo : EIATTR_EXIT_INSTR_OFFSETS
	.align		4
        /*0018*/ 	.byte	0x04, 0x1c
        /*001a*/ 	.short	(.L_21 - .L_20)


	//   ....[0]....
.L_20:
        /*001c*/ 	.word	0x00000010


	//----- nvinfo : EIATTR_SW_WAR
	.align		4
.L_21:
        /*0020*/ 	.byte	0x04, 0x36
        /*0022*/ 	.short	(.L_23 - .L_22)
.L_22:
        /*0024*/ 	.word	0x00000008
.L_23:


//--------------------- .nv.info._Z29stream_ordered_memory_examplev --------------------------
	.section	.nv.info._Z29stream_ordered_memory_examplev,"",@"SHT_CUDA_INFO"
	.sectionflags	@""
	.align	4


	//----- nvinfo : EIATTR_CUDA_API_VERSION
	.align		4
        /*0000*/ 	.byte	0x04, 0x37
        /*0002*/ 	.short	(.L_25 - .L_24)
.L_24:
        /*0004*/ 	.word	0x00000082


	//----- nvinfo : EIATTR_SPARSE_MMA_MASK
	.align		4
.L_25:
        /*0008*/ 	.byte	0x03, 0x50
        /*000a*/ 	.short	0x0000


	//----- nvinfo : EIATTR_MAXREG_COUNT
	.align		4
        /*000c*/ 	.byte	0x03, 0x1b
        /*000e*/ 	.short	0x00ff


	//----- nvinfo : EIATTR_MERCURY_ISA_VERSION
	.align		4
        /*0010*/ 	.byte	0x03, 0x5f
        /*0012*/ 	.short	0x0101


	//----- nvinfo : EIATTR_VRC_CTA_INIT_COUNT
	.align		4
        /*0014*/ 	.byte	0x02, 0x4a
	.zero		1
	.zero		1


	//----- nvinfo : EIATTR_EXIT_INSTR_OFFSETS
	.align		4
        /*0018*/ 	.byte	0x04, 0x1c
        /*001a*/ 	.short	(.L_27 - .L_26)


	//   ....[0]....
.L_26:
        /*001c*/ 	.word	0x00000010


	//----- nvinfo : EIATTR_SW_WAR
	.align		4
.L_27:
        /*0020*/ 	.byte	0x04, 0x36
        /*0022*/ 	.short	(.L_29 - .L_28)
.L_28:
        /*0024*/ 	.word	0x00000008
.L_29:


//--------------------- .nv.info._Z9vectorAddPfS_S_i --------------------------
	.section	.nv.info._Z9vectorAddPfS_S_i,"",@"SHT_CUDA_INFO"
	.sectionflags	@""
	.align	4


	//----- nvinfo : EIATTR_CUDA_API_VERSION
	.align		4
        /*0000*/ 	.byte	0x04, 0x37
        /*0002*/ 	.short	(.L_31 - .L_30)
.L_30:
        /*0004*/ 	.word	0x00000082


	//----- nvinfo : EIATTR_KPARAM_INFO
	.align		4
.L_31:
        /*0008*/ 	.byte	0x04, 0x17
        /*000a*/ 	.short	(.L_33 - .L_32)
.L_32:
        /*000c*/ 	.word	0x00000000
        /*0010*/ 	.short	0x0003
        /*0012*/ 	.short	0x0018
        /*0014*/ 	.byte	0x00, 0xf0, 0x11, 0x00


	//----- nvinfo : EIATTR_KPARAM_INFO
	.align		4
.L_33:
        /*0018*/ 	.byte	0x04, 0x17
        /*001a*/ 	.short	(.L_35 - .L_34)
.L_34:
        /*001c*/ 	.word	0x00000000
        /*0020*/ 	.short	0x0002
        /*0022*/ 	.short	0x0010
        /*0024*/ 	.byte	0x00, 0xf5, 0x21, 0x00


	//----- nvinfo : EIATTR_KPARAM_INFO
	.align		4
.L_35:
        /*0028*/ 	.byte	0x04, 0x17
        /*002a*/ 	.short	(.L_37 - .L_36)
.L_36:
        /*002c*/ 	.word	0x00000000
        /*0030*/ 	.short	0x0001
        /*0032*/ 	.short	0x0008
        /*0034*/ 	.byte	0x00, 0xf5, 0x21, 0x00


	//----- nvinfo : EIATTR_KPARAM_INFO
	.align		4
.L_37:
        /*0038*/ 	.byte	0x04, 0x17
        /*003a*/ 	.short	(.L_39 - .L_38)
.L_38:
        /*003c*/ 	.word	0x00000000
        /*0040*/ 	.short	0x0000
        /*0042*/ 	.short	0x0000
        /*0044*/ 	.byte	0x00, 0xf5, 0x21, 0x00


	//----- nvinfo : EIATTR_SPARSE_MMA_MASK
	.align		4
.L_39:
        /*0048*/ 	.byte	0x03, 0x50
        /*004a*/ 	.short	0x0000


	//----- nvinfo : EIATTR_MAXREG_COUNT
	.align		4
        /*004c*/ 	.byte	0x03, 0x1b
        /*004e*/ 	.short	0x00ff


	//----- nvinfo : EIATTR_MERCURY_ISA_VERSION
	.align		4
        /*0050*/ 	.byte	0x03, 0x5f
        /*0052*/ 	.short	0x0101


	//----- nvinfo : EIATTR_VRC_CTA_INIT_COUNT
	.align		4
        /*0054*/ 	.byte	0x02, 0x4a
	.zero		1
	.zero		1


	//----- nvinfo : EIATTR_EXIT_INSTR_OFFSETS
	.align		4
        /*0058*/ 	.byte	0x04, 0x1c
        /*005a*/ 	.short	(.L_41 - .L_40)


	//   ....[0]....
.L_40:
        /*005c*/ 	.word	0x00000070


	//   ....[1]....
        /*0060*/ 	.word	0x00000130


	//----- nvinfo : EIATTR_CBANK_PARAM_SIZE
	.align		4
.L_41:
        /*0064*/ 	.byte	0x03, 0x19
        /*0066*/ 	.short	0x001c


	//----- nvinfo : EIATTR_PARAM_CBANK
	.align		4
        /*0068*/ 	.byte	0x04, 0x0a
        /*006a*/ 	.short	(.L_43 - .L_42)
	.align		4
.L_42:
        /*006c*/ 	.word	index@(.nv.constant0._Z9vectorAddPfS_S_i)
        /*0070*/ 	.short	0x0380
        /*0072*/ 	.short	0x001c


	//----- nvinfo : EIATTR_SW_WAR
	.align		4
.L_43:
        /*0074*/ 	.byte	0x04, 0x36
        /*0076*/ 	.short	(.L_45 - .L_44)
.L_44:
        /*0078*/ 	.word	0x00000008
.L_45:


//--------------------- .nv.callgraph             --------------------------
	.section	.nv.callgraph,"",@"SHT_CUDA_CALLGRAPH"
	.align	4
	.sectionentsize	8
	.align		4
        /*0000*/ 	.word	0x00000000
	.align		4
        /*0004*/ 	.word	0xffffffff
	.align		4
        /*0008*/ 	.word	0x00000000
	.align		4
        /*000c*/ 	.word	0xfffffffe
	.align		4
        /*0010*/ 	.word	0x00000000
	.align		4
        /*0014*/ 	.word	0xfffffffd
	.align		4
        /*0018*/ 	.word	0x00000000
	.align		4
        /*001c*/ 	.word	0xfffffffc


//--------------------- .text._Z11tma_examplev    --------------------------
	.section	.text._Z11tma_examplev,"ax",@progbits
	.align	128
        .global         _Z11tma_examplev
        .type           _Z11tma_examplev,@function
        .size           _Z11tma_examplev,(.L_x_3 - _Z11tma_examplev)
        .other          _Z11tma_examplev,@"STO_CUDA_ENTRY STV_DEFAULT"
_Z11tma_examplev:
.text._Z11tma_examplev:
[----:B------:R-:W-:Y:S01]  /*0000*/  LDC R1, c[0x0][0x37c] ;  /* 0x0000df00ff017b82 */ /* 0x000fe20000000800 */
[----:B------:R-:W-:Y:S05]  /*0010*/  EXIT ;  /* 0x000000000000794d */ /* 0x000fea0003800000 */
.L_x_0:
[----:B------:R-:W-:-:S00]  /*0020*/  BRA `(.L_x_0) ;  /* 0xfffffffc00fc7947 */ /* 0x000fc0000383ffff */
[----:B------:R-:W-:-:S00]  /*0030*/  NOP ;  /* 0x0000000000007918 */ /* 0x000fc00000000000 */
        /* <DEDUP_REMOVED lines=12> */
.L_x_3:


//--------------------- .text._Z29stream_ordered_memory_examplev --------------------------
	.section	.text._Z29stream_ordered_memory_examplev,"ax",@progbits
	.align	128
        .global         _Z29stream_ordered_memory_examplev
        .type           _Z29stream_ordered_memory_examplev,@function
        .size           _Z29stream_ordered_memory_examplev,(.L_x_4 - _Z29stream_ordered_memory_examplev)
        .other          _Z29stream_ordered_memory_examplev,@"STO_CUDA_ENTRY STV_DEFAULT"
_Z29stream_ordered_memory_examplev:
.text._Z29stream_ordered_memory_examplev:
[----:B------:R-:W-:Y:S01]  /*0000*/  LDC R1, c[0x0][0x37c] ;  /* 0x0000df00ff017b82 */ /* 0x000fe20000000800 */
[----:B------:R-:W-:Y:S05]  /*0010*/  EXIT ;  /* 0x000000000000794d */ /* 0x000fea0003800000 */
.L_x_1:
        /* <DEDUP_REMOVED lines=14> */
.L_x_4:


//--------------------- .text._Z9vectorAddPfS_S_i --------------------------
	.section	.text._Z9vectorAddPfS_S_i,"ax",@progbits
	.align	128
        .global         _Z9vectorAddPfS_S_i
        .type           _Z9vectorAddPfS_S_i,@function
        .size           _Z9vectorAddPfS_S_i,(.L_x_5 - _Z9vectorAddPfS_S_i)
        .other          _Z9vectorAddPfS_S_i,@"STO_CUDA_ENTRY STV_DEFAULT"
_Z9vectorAddPfS_S_i:
.text._Z9vectorAddPfS_S_i:
[----:B------:R-:W-:Y:S01]  /*0000*/  LDC R1, c[0x0][0x37c] ;  /* 0x0000df00ff017b82 */ /* 0x000fe20000000800 */
[----:B------:R-:W0:Y:S07]  /*0010*/  S2R R0, SR_TID.X ;  /* 0x0000000000007919 */ /* 0x000e2e0000002100 */
[----:B------:R-:W0:Y:S01]  /*0020*/  S2UR UR4, SR_CTAID.X ;  /* 0x00000000000479c3 */ /* 0x000e220000002500 */
[----:B------:R-:W1:Y:S07]  /*0030*/  LDCU UR5, c[0x0][0x398] ;  /* 0x00007300ff0577ac */ /* 0x000e6e0008000800 */
[----:B------:R-:W0:Y:S02]  /*0040*/  LDC R9, c[0x0][0x360] ;  /* 0x0000d800ff097b82 */ /* 0x000e240000000800 */
[----:B0-----:R-:W-:-:S05]  /*0050*/  IMAD R9, R9, UR4, R0 ;  /* 0x0000000409097c24 */ /* 0x001fca000f8e0200 */
[----:B-1----:R-:W-:-:S13]  /*0060*/  ISETP.GE.AND P0, PT, R9, UR5, PT ;  /* 0x0000000509007c0c */ /* 0x002fda000bf06270 */
[----:B------:R-:W-:Y:S05]  /*0070*/  @P0 EXIT ;  /* 0x000000000000094d */ /* 0x000fea0003800000 */
[----:B------:R-:W0:Y:S01]  /*0080*/  LDC.64 R2, c[0x0][0x380] ;  /* 0x0000e000ff027b82 */ /* 0x000e220000000a00 */
[----:B------:R-:W1:Y:S07]  /*0090*/  LDCU.64 UR4, c[0x0][0x358] ;  /* 0x00006b00ff0477ac */ /* 0x000e6e0008000a00 */
[----:B------:R-:W2:Y:S08]  /*00a0*/  LDC.64 R4, c[0x0][0x388] ;  /* 0x0000e200ff047b82 */ /* 0x000eb00000000a00 */
[----:B------:R-:W3:Y:S01]  /*00b0*/  LDC.64 R6, c[0x0][0x390] ;  /* 0x0000e400ff067b82 */ /* 0x000ee20000000a00 */
[----:B0-----:R-:W-:-:S06]  /*00c0*/  IMAD.WIDE R2, R9, 0x4, R2 ;  /* 0x0000000409027825 */ /* 0x001fcc00078e0202 */
[----:B-1----:R-:W4:Y:S01]  /*00d0*/  LDG.E R2, desc[UR4][R2.64] ;  /* 0x0000000402027981 */ /* 0x002f22000c1e1900 */
[----:B--2---:R-:W-:-:S06]  /*00e0*/  IMAD.WIDE R4, R9, 0x4, R4 ;  /* 0x0000000409047825 */ /* 0x004fcc00078e0204 */
[----:B------:R-:W4:Y:S01]  /*00f0*/  LDG.E R5, desc[UR4][R4.64] ;  /* 0x0000000404057981 */ /* 0x000f22000c1e1900 */
[----:B---3--:R-:W-:-:S04]  /*0100*/  IMAD.WIDE R6, R9, 0x4, R6 ;  /* 0x0000000409067825 */ /* 0x008fc800078e0206 */
[----:B----4-:R-:W-:-:S05]  /*0110*/  FADD R9, R2, R5 ;  /* 0x0000000502097221 */ /* 0x010fca0000000000 */
[----:B------:R-:W-:Y:S01]  /*0120*/  STG.E desc[UR4][R6.64], R9 ;  /* 0x0000000906007986 */ /* 0x000fe2000c101904 */
[----:B------:R-:W-:Y:S05]  /*0130*/  EXIT ;  /* 0x000000000000794d */ /* 0x000fea0003800000 */
.L_x_2:
        /* <DEDUP_REMOVED lines=12> */
.L_x_5:


//--------------------- .nv.shared.reserved.0     --------------------------
	.section	.nv.shared.reserved.0,"aw",@nobits
	.weak		__nv_reservedSMEM_offset_0_alias
	.size		__nv_reservedSMEM_offset_0_alias, 0, 64
	.other		__nv_reservedSMEM_offset_0_alias,@"STO_CUDA_RESERVED_SHARED STV_DEFAULT"
__nv_reservedSMEM_offset_0_alias:
	.zero		0
	.zero		64


//--------------------- .nv.constant0._Z11tma_examplev --------------------------
	.section	.nv.constant0._Z11tma_examplev,"a",@progbits
	.sectionflags	@""
	.align	4
.nv.constant0._Z11tma_examplev:
	.zero		896


//--------------------- .nv.constant0._Z29stream_ordered_memory_examplev --------------------------
	.section	.nv.constant0._Z29stream_ordered_memory_examplev,"a",@progbits
	.sectionflags	@""
	.align	4
.nv.constant0._Z29stream_ordered_memory_examplev:
	.zero		896


//--------------------- .nv.constant0._Z9vectorAddPfS_S_i --------------------------
	.section	.nv.constant0._Z9vectorAddPfS_S_i,"a",@progbits
	.sectionflags	@""
	.align	4
.nv.constant0._Z9vectorAddPfS_S_i:
	.zero		924


//--------------------- SYMBOLS --------------------------

	.type		.nv.reservedSmem.offset0,@object
	.size		.nv.reservedSmem.offset0,0x4
